//
// Generated by NVIDIA NVVM Compiler
//
// Compiler Build ID: CL-36424714
// Cuda compilation tools, release 13.0, V13.0.88
// Based on NVVM 20.0.0
//

.version 9.0
.target sm_100
.address_size 64

	// .globl	_Z21PatchedSumImageKernelPdS_jjjjj

.visible .entry _Z21PatchedSumImageKernelPdS_jjjjj(
	.param .u64 .ptr .align 1 _Z21PatchedSumImageKernelPdS_jjjjj_param_0,
	.param .u64 .ptr .align 1 _Z21PatchedSumImageKernelPdS_jjjjj_param_1,
	.param .u32 _Z21PatchedSumImageKernelPdS_jjjjj_param_2,
	.param .u32 _Z21PatchedSumImageKernelPdS_jjjjj_param_3,
	.param .u32 _Z21PatchedSumImageKernelPdS_jjjjj_param_4,
	.param .u32 _Z21PatchedSumImageKernelPdS_jjjjj_param_5,
	.param .u32 _Z21PatchedSumImageKernelPdS_jjjjj_param_6
)
{
	.reg .pred 	%p<28>;
	.reg .b32 	%r<120>;
	.reg .b64 	%rd<80>;
	.reg .b64 	%fd<87>;

	ld.param.u64 	%rd4, [_Z21PatchedSumImageKernelPdS_jjjjj_param_0];
	ld.param.u64 	%rd3, [_Z21PatchedSumImageKernelPdS_jjjjj_param_1];
	ld.param.u32 	%r51, [_Z21PatchedSumImageKernelPdS_jjjjj_param_2];
	ld.param.u32 	%r55, [_Z21PatchedSumImageKernelPdS_jjjjj_param_3];
	ld.param.u32 	%r52, [_Z21PatchedSumImageKernelPdS_jjjjj_param_4];
	ld.param.u32 	%r53, [_Z21PatchedSumImageKernelPdS_jjjjj_param_5];
	ld.param.u32 	%r54, [_Z21PatchedSumImageKernelPdS_jjjjj_param_6];
	cvta.to.global.u64 	%rd1, %rd4;
	cvta.to.global.u64 	%rd2, %rd3;
	sub.s32 	%r56, %r55, %r54;
	add.s32 	%r1, %r56, 1;
	sub.s32 	%r57, %r51, %r53;
	add.s32 	%r2, %r57, 1;
	mov.u32 	%r3, %ntid.x;
	mov.u32 	%r58, %nctaid.x;
	mul.lo.s32 	%r4, %r3, %r58;
	mov.u32 	%r59, %ntid.y;
	mov.u32 	%r60, %nctaid.y;
	mul.lo.s32 	%r5, %r59, %r60;
	mov.u32 	%r61, %tid.y;
	mov.u32 	%r62, %ctaid.y;
	mad.lo.s32 	%r105, %r62, %r59, %r61;
	setp.ge.u32 	%p1, %r105, %r1;
	@%p1 bra 	$L__BB0_38;
	mov.u32 	%r63, %tid.x;
	mov.u32 	%r64, %ctaid.x;
	mad.lo.s32 	%r7, %r64, %r3, %r63;
	setp.ne.s32 	%p2, %r54, 0;
	@%p2 bra 	$L__BB0_6;
$L__BB0_2:
	setp.lt.u32 	%p25, %r7, %r2;
	@%p25 bra 	$L__BB0_4;
$L__BB0_3:
	add.s32 	%r105, %r105, %r5;
	setp.lt.u32 	%p27, %r105, %r1;
	@%p27 bra 	$L__BB0_2;
	bra.uni 	$L__BB0_38;
$L__BB0_4:
	mul.lo.s32 	%r10, %r105, %r2;
	mov.u32 	%r106, %r7;
$L__BB0_5:
	add.s32 	%r104, %r106, %r10;
	mul.wide.u32 	%rd76, %r104, 8;
	add.s64 	%rd77, %rd2, %rd76;
	mov.b64 	%rd78, 0;
	st.global.u64 	[%rd77], %rd78;
	add.s32 	%r106, %r106, %r4;
	setp.lt.u32 	%p26, %r106, %r2;
	@%p26 bra 	$L__BB0_5;
	bra.uni 	$L__BB0_3;
$L__BB0_6:
	setp.ne.s32 	%p3, %r53, 0;
	@%p3 bra 	$L__BB0_11;
$L__BB0_7:
	setp.lt.u32 	%p22, %r7, %r2;
	@%p22 bra 	$L__BB0_9;
$L__BB0_8:
	add.s32 	%r105, %r105, %r5;
	setp.lt.u32 	%p24, %r105, %r1;
	@%p24 bra 	$L__BB0_7;
	bra.uni 	$L__BB0_38;
$L__BB0_9:
	mul.lo.s32 	%r15, %r105, %r2;
	mov.u32 	%r108, %r7;
$L__BB0_10:
	add.s32 	%r103, %r108, %r15;
	mul.wide.u32 	%rd73, %r103, 8;
	add.s64 	%rd74, %rd2, %rd73;
	mov.b64 	%rd75, 0;
	st.global.u64 	[%rd74], %rd75;
	add.s32 	%r108, %r108, %r4;
	setp.lt.u32 	%p23, %r108, %r2;
	@%p23 bra 	$L__BB0_10;
	bra.uni 	$L__BB0_8;
$L__BB0_11:
	setp.ne.s32 	%p4, %r52, 0;
	@%p4 bra 	$L__BB0_16;
$L__BB0_12:
	setp.lt.u32 	%p19, %r7, %r2;
	@%p19 bra 	$L__BB0_14;
$L__BB0_13:
	add.s32 	%r105, %r105, %r5;
	setp.lt.u32 	%p21, %r105, %r1;
	@%p21 bra 	$L__BB0_12;
	bra.uni 	$L__BB0_38;
$L__BB0_14:
	mul.lo.s32 	%r20, %r105, %r2;
	mov.u32 	%r110, %r7;
$L__BB0_15:
	add.s32 	%r102, %r110, %r20;
	mul.wide.u32 	%rd70, %r102, 8;
	add.s64 	%rd71, %rd2, %rd70;
	mov.b64 	%rd72, 0;
	st.global.u64 	[%rd71], %rd72;
	add.s32 	%r110, %r110, %r4;
	setp.lt.u32 	%p20, %r110, %r2;
	@%p20 bra 	$L__BB0_15;
	bra.uni 	$L__BB0_13;
$L__BB0_16:
	and.b32  	%r23, %r52, 15;
	add.s32 	%r24, %r23, -1;
	and.b32  	%r25, %r52, 7;
	add.s32 	%r26, %r25, -1;
	and.b32  	%r27, %r52, -16;
	and.b32  	%r28, %r52, 3;
	neg.s32 	%r29, %r27;
$L__BB0_17:
	setp.ge.u32 	%p5, %r7, %r2;
	@%p5 bra 	$L__BB0_37;
	mov.u32 	%r112, %r7;
$L__BB0_19:
	mov.f64 	%fd86, 0d0000000000000000;
	mov.b32 	%r113, 0;
$L__BB0_20:
	add.s32 	%r67, %r113, %r105;
	mad.lo.s32 	%r33, %r67, %r51, %r112;
	mov.b32 	%r114, 0;
$L__BB0_21:
	setp.lt.u32 	%p6, %r52, 16;
	add.s32 	%r69, %r33, %r114;
	mul.lo.s32 	%r35, %r69, %r52;
	mov.b32 	%r118, 0;
	@%p6 bra 	$L__BB0_24;
	add.s32 	%r115, %r35, 7;
	mov.u32 	%r116, %r29;
$L__BB0_23:
	.pragma "nounroll";
	add.s32 	%r70, %r115, -7;
	mul.wide.u32 	%rd5, %r70, 8;
	add.s64 	%rd6, %rd1, %rd5;
	ld.global.f64 	%fd19, [%rd6];
	add.f64 	%fd20, %fd86, %fd19;
	add.s32 	%r71, %r115, -6;
	mul.wide.u32 	%rd7, %r71, 8;
	add.s64 	%rd8, %rd1, %rd7;
	ld.global.f64 	%fd21, [%rd8];
	add.f64 	%fd22, %fd20, %fd21;
	add.s32 	%r72, %r115, -5;
	mul.wide.u32 	%rd9, %r72, 8;
	add.s64 	%rd10, %rd1, %rd9;
	ld.global.f64 	%fd23, [%rd10];
	add.f64 	%fd24, %fd22, %fd23;
	add.s32 	%r73, %r115, -4;
	mul.wide.u32 	%rd11, %r73, 8;
	add.s64 	%rd12, %rd1, %rd11;
	ld.global.f64 	%fd25, [%rd12];
	add.f64 	%fd26, %fd24, %fd25;
	add.s32 	%r74, %r115, -3;
	mul.wide.u32 	%rd13, %r74, 8;
	add.s64 	%rd14, %rd1, %rd13;
	ld.global.f64 	%fd27, [%rd14];
	add.f64 	%fd28, %fd26, %fd27;
	add.s32 	%r75, %r115, -2;
	mul.wide.u32 	%rd15, %r75, 8;
	add.s64 	%rd16, %rd1, %rd15;
	ld.global.f64 	%fd29, [%rd16];
	add.f64 	%fd30, %fd28, %fd29;
	add.s32 	%r76, %r115, -1;
	mul.wide.u32 	%rd17, %r76, 8;
	add.s64 	%rd18, %rd1, %rd17;
	ld.global.f64 	%fd31, [%rd18];
	add.f64 	%fd32, %fd30, %fd31;
	add.s32 	%r77, %r115, 8;
	mul.wide.u32 	%rd19, %r115, 8;
	add.s64 	%rd20, %rd1, %rd19;
	ld.global.f64 	%fd33, [%rd20];
	add.f64 	%fd34, %fd32, %fd33;
	add.s32 	%r78, %r115, 1;
	mul.wide.u32 	%rd21, %r78, 8;
	add.s64 	%rd22, %rd1, %rd21;
	ld.global.f64 	%fd35, [%rd22];
	add.f64 	%fd36, %fd34, %fd35;
	add.s32 	%r79, %r115, 2;
	mul.wide.u32 	%rd23, %r79, 8;
	add.s64 	%rd24, %rd1, %rd23;
	ld.global.f64 	%fd37, [%rd24];
	add.f64 	%fd38, %fd36, %fd37;
	add.s32 	%r80, %r115, 3;
	mul.wide.u32 	%rd25, %r80, 8;
	add.s64 	%rd26, %rd1, %rd25;
	ld.global.f64 	%fd39, [%rd26];
	add.f64 	%fd40, %fd38, %fd39;
	add.s32 	%r81, %r115, 4;
	mul.wide.u32 	%rd27, %r81, 8;
	add.s64 	%rd28, %rd1, %rd27;
	ld.global.f64 	%fd41, [%rd28];
	add.f64 	%fd42, %fd40, %fd41;
	add.s32 	%r82, %r115, 5;
	mul.wide.u32 	%rd29, %r82, 8;
	add.s64 	%rd30, %rd1, %rd29;
	ld.global.f64 	%fd43, [%rd30];
	add.f64 	%fd44, %fd42, %fd43;
	add.s32 	%r83, %r115, 6;
	mul.wide.u32 	%rd31, %r83, 8;
	add.s64 	%rd32, %rd1, %rd31;
	ld.global.f64 	%fd45, [%rd32];
	add.f64 	%fd46, %fd44, %fd45;
	add.s32 	%r84, %r115, 7;
	mul.wide.u32 	%rd33, %r84, 8;
	add.s64 	%rd34, %rd1, %rd33;
	ld.global.f64 	%fd47, [%rd34];
	add.f64 	%fd48, %fd46, %fd47;
	mul.wide.u32 	%rd35, %r77, 8;
	add.s64 	%rd36, %rd1, %rd35;
	ld.global.f64 	%fd49, [%rd36];
	add.f64 	%fd86, %fd48, %fd49;
	add.s32 	%r116, %r116, 16;
	add.s32 	%r115, %r115, 16;
	setp.ne.s32 	%p7, %r116, 0;
	mov.u32 	%r118, %r27;
	@%p7 bra 	$L__BB0_23;
$L__BB0_24:
	setp.eq.s32 	%p8, %r23, 0;
	@%p8 bra 	$L__BB0_34;
	setp.lt.u32 	%p9, %r24, 7;
	@%p9 bra 	$L__BB0_27;
	add.s32 	%r85, %r118, %r35;
	mul.wide.u32 	%rd37, %r85, 8;
	add.s64 	%rd38, %rd1, %rd37;
	ld.global.f64 	%fd51, [%rd38];
	add.f64 	%fd52, %fd86, %fd51;
	add.s32 	%r86, %r85, 1;
	mul.wide.u32 	%rd39, %r86, 8;
	add.s64 	%rd40, %rd1, %rd39;
	ld.global.f64 	%fd53, [%rd40];
	add.f64 	%fd54, %fd52, %fd53;
	add.s32 	%r87, %r85, 2;
	mul.wide.u32 	%rd41, %r87, 8;
	add.s64 	%rd42, %rd1, %rd41;
	ld.global.f64 	%fd55, [%rd42];
	add.f64 	%fd56, %fd54, %fd55;
	add.s32 	%r88, %r85, 3;
	mul.wide.u32 	%rd43, %r88, 8;
	add.s64 	%rd44, %rd1, %rd43;
	ld.global.f64 	%fd57, [%rd44];
	add.f64 	%fd58, %fd56, %fd57;
	add.s32 	%r89, %r85, 4;
	mul.wide.u32 	%rd45, %r89, 8;
	add.s64 	%rd46, %rd1, %rd45;
	ld.global.f64 	%fd59, [%rd46];
	add.f64 	%fd60, %fd58, %fd59;
	add.s32 	%r90, %r85, 5;
	mul.wide.u32 	%rd47, %r90, 8;
	add.s64 	%rd48, %rd1, %rd47;
	ld.global.f64 	%fd61, [%rd48];
	add.f64 	%fd62, %fd60, %fd61;
	add.s32 	%r91, %r85, 6;
	mul.wide.u32 	%rd49, %r91, 8;
	add.s64 	%rd50, %rd1, %rd49;
	ld.global.f64 	%fd63, [%rd50];
	add.f64 	%fd64, %fd62, %fd63;
	add.s32 	%r92, %r85, 7;
	mul.wide.u32 	%rd51, %r92, 8;
	add.s64 	%rd52, %rd1, %rd51;
	ld.global.f64 	%fd65, [%rd52];
	add.f64 	%fd86, %fd64, %fd65;
	add.s32 	%r118, %r118, 8;
$L__BB0_27:
	setp.eq.s32 	%p10, %r25, 0;
	@%p10 bra 	$L__BB0_34;
	setp.lt.u32 	%p11, %r26, 3;
	@%p11 bra 	$L__BB0_30;
	add.s32 	%r93, %r118, %r35;
	mul.wide.u32 	%rd53, %r93, 8;
	add.s64 	%rd54, %rd1, %rd53;
	ld.global.f64 	%fd67, [%rd54];
	add.f64 	%fd68, %fd86, %fd67;
	add.s32 	%r94, %r93, 1;
	mul.wide.u32 	%rd55, %r94, 8;
	add.s64 	%rd56, %rd1, %rd55;
	ld.global.f64 	%fd69, [%rd56];
	add.f64 	%fd70, %fd68, %fd69;
	add.s32 	%r95, %r93, 2;
	mul.wide.u32 	%rd57, %r95, 8;
	add.s64 	%rd58, %rd1, %rd57;
	ld.global.f64 	%fd71, [%rd58];
	add.f64 	%fd72, %fd70, %fd71;
	add.s32 	%r96, %r93, 3;
	mul.wide.u32 	%rd59, %r96, 8;
	add.s64 	%rd60, %rd1, %rd59;
	ld.global.f64 	%fd73, [%rd60];
	add.f64 	%fd86, %fd72, %fd73;
	add.s32 	%r118, %r118, 4;
$L__BB0_30:
	setp.eq.s32 	%p12, %r28, 0;
	@%p12 bra 	$L__BB0_34;
	setp.eq.s32 	%p13, %r28, 1;
	add.s32 	%r46, %r118, %r35;
	mul.wide.u32 	%rd61, %r46, 8;
	add.s64 	%rd62, %rd1, %rd61;
	ld.global.f64 	%fd74, [%rd62];
	add.f64 	%fd86, %fd86, %fd74;
	@%p13 bra 	$L__BB0_34;
	setp.eq.s32 	%p14, %r28, 2;
	add.s32 	%r97, %r46, 1;
	mul.wide.u32 	%rd63, %r97, 8;
	add.s64 	%rd64, %rd1, %rd63;
	ld.global.f64 	%fd75, [%rd64];
	add.f64 	%fd86, %fd86, %fd75;
	@%p14 bra 	$L__BB0_34;
	add.s32 	%r98, %r46, 2;
	mul.wide.u32 	%rd65, %r98, 8;
	add.s64 	%rd66, %rd1, %rd65;
	ld.global.f64 	%fd76, [%rd66];
	add.f64 	%fd86, %fd86, %fd76;
$L__BB0_34:
	add.s32 	%r114, %r114, 1;
	setp.ne.s32 	%p15, %r114, %r53;
	@%p15 bra 	$L__BB0_21;
	add.s32 	%r113, %r113, 1;
	setp.ne.s32 	%p16, %r113, %r54;
	@%p16 bra 	$L__BB0_20;
	ld.param.u64 	%rd79, [_Z21PatchedSumImageKernelPdS_jjjjj_param_1];
	mad.lo.s32 	%r99, %r105, %r2, %r112;
	cvta.to.global.u64 	%rd67, %rd79;
	mul.wide.u32 	%rd68, %r99, 8;
	add.s64 	%rd69, %rd67, %rd68;
	st.global.f64 	[%rd69], %fd86;
	add.s32 	%r112, %r112, %r4;
	setp.lt.u32 	%p17, %r112, %r2;
	@%p17 bra 	$L__BB0_19;
$L__BB0_37:
	mov.u32 	%r100, %ntid.y;
	mov.u32 	%r101, %nctaid.y;
	mad.lo.s32 	%r105, %r100, %r101, %r105;
	setp.lt.u32 	%p18, %r105, %r1;
	@%p18 bra 	$L__BB0_17;
$L__BB0_38:
	ret;

}


// ===== COMPILED SASS (sm_100) =====

	.target	sm_100

	.elftype	@"ET_EXEC"


//--------------------- .note.nv.tkinfo           --------------------------
	.section	.note.nv.tkinfo,"",@"SHT_NOTE"
	.sectionflags	@"SHF_NOTE_NV_TKINFO"
	.tkinfo
        /*0018*/ 	.word	0x00000002
        /*0030*/ 	.string	""
        /*0030*/ 	.string	"ptxas"
        /*0030*/ 	.string	"Cuda compilation tools, release 13.0, V13.0.88"
        /*0030*/ 	.string	"Build cuda_13.0.r13.0/compiler.36424714_0"
        /*0030*/ 	.string	"-arch sm_100 -m 64 "



//--------------------- .note.nv.cuinfo           --------------------------
	.section	.note.nv.cuinfo,"",@"SHT_NOTE"
	.sectionflags	@"SHF_NOTE_NV_CUINFO"
        /*0018*/ 	.short	0x0002
        /*001a*/ 	.short	0x0064
        /*001c*/ 	.short	0x0082
	.zero		2


//--------------------- .nv.info                  --------------------------
	.section	.nv.info,"",@"SHT_CUDA_INFO"
	.align	4


	//----- nvinfo : EIATTR_REGCOUNT
	.align		4
        /*0000*/ 	.byte	0x04, 0x2f
        /*0002*/ 	.short	(.L_1 - .L_0)
	.align		4
.L_0:
        /*0004*/ 	.word	index@(_Z21PatchedSumImageKernelPdS_jjjjj)
        /*0008*/ 	.word	0x00000020


	//----- nvinfo : EIATTR_FRAME_SIZE
	.align		4
.L_1:
        /*000c*/ 	.byte	0x04, 0x11
        /*000e*/ 	.short	(.L_3 - .L_2)
	.align		4
.L_2:
        /*0010*/ 	.word	index@(_Z21PatchedSumImageKernelPdS_jjjjj)
        /*0014*/ 	.word	0x00000000


	//----- nvinfo : EIATTR_MIN_STACK_SIZE
	.align		4
.L_3:
        /*0018*/ 	.byte	0x04, 0x12
        /*001a*/ 	.short	(.L_5 - .L_4)
	.align		4
.L_4:
        /*001c*/ 	.word	index@(_Z21PatchedSumImageKernelPdS_jjjjj)
        /*0020*/ 	.word	0x00000000
.L_5:


//--------------------- .nv.compat                --------------------------
	.section	.nv.compat,"",@"SHT_CUDA_COMPAT_INFO"
	.align	4
        /*0000*/ 	.byte	0x02, 0x09, 0x00, 0x00, 0x02, 0x02, 0x01, 0x00, 0x02, 0x05, 0x05, 0x00, 0x03, 0x07, 0x01, 0x01
        /*0010*/ 	.byte	0x02, 0x03, 0x00, 0x00, 0x02, 0x06, 0x01, 0x00, 0x04, 0x0b, 0x08, 0x00, 0x01, 0x00, 0x00, 0x00
        /*0020*/ 	.byte	0x00, 0x00, 0x00, 0x00


//--------------------- .nv.info._Z21PatchedSumImageKernelPdS_jjjjj --------------------------
	.section	.nv.info._Z21PatchedSumImageKernelPdS_jjjjj,"",@"SHT_CUDA_INFO"
	.sectionflags	@""
	.align	4


	//----- nvinfo : EIATTR_CUDA_API_VERSION
	.align		4
        /*0000*/ 	.byte	0x04, 0x37
        /*0002*/ 	.short	(.L_7 - .L_6)
.L_6:
        /*0004*/ 	.word	0x00000082


	//----- nvinfo : EIATTR_KPARAM_INFO
	.align		4
.L_7:
        /*0008*/ 	.byte	0x04, 0x17
        /*000a*/ 	.short	(.L_9 - .L_8)
.L_8:
        /*000c*/ 	.word	0x00000000
        /*0010*/ 	.short	0x0006
        /*0012*/ 	.short	0x0020
        /*0014*/ 	.byte	0x00, 0xf0, 0x11, 0x00


	//----- nvinfo : EIATTR_KPARAM_INFO
	.align		4
.L_9:
        /*0018*/ 	.byte	0x04, 0x17
        /*001a*/ 	.short	(.L_11 - .L_10)
.L_10:
        /*001c*/ 	.word	0x00000000
        /*0020*/ 	.short	0x0005
        /*0022*/ 	.short	0x001c
        /*0024*/ 	.byte	0x00, 0xf0, 0x11, 0x00


	//----- nvinfo : EIATTR_KPARAM_INFO
	.align		4
.L_11:
        /*0028*/ 	.byte	0x04, 0x17
        /*002a*/ 	.short	(.L_13 - .L_12)
.L_12:
        /*002c*/ 	.word	0x00000000
        /*0030*/ 	.short	0x0004
        /*0032*/ 	.short	0x0018
        /*0034*/ 	.byte	0x00, 0xf0, 0x11, 0x00


	//----- nvinfo : EIATTR_KPARAM_INFO
	.align		4
.L_13:
        /*0038*/ 	.byte	0x04, 0x17
        /*003a*/ 	.short	(.L_15 - .L_14)
.L_14:
        /*003c*/ 	.word	0x00000000
        /*0040*/ 	.short	0x0003
        /*0042*/ 	.short	0x0014
        /*0044*/ 	.byte	0x00, 0xf0, 0x11, 0x00


	//----- nvinfo : EIATTR_KPARAM_INFO
	.align		4
.L_15:
        /*0048*/ 	.byte	0x04, 0x17
        /*004a*/ 	.short	(.L_17 - .L_16)
.L_16:
        /*004c*/ 	.word	0x00000000
        /*0050*/ 	.short	0x0002
        /*0052*/ 	.short	0x0010
        /*0054*/ 	.byte	0x00, 0xf0, 0x11, 0x00


	//----- nvinfo : EIATTR_KPARAM_INFO
	.align		4
.L_17:
        /*0058*/ 	.byte	0x04, 0x17
        /*005a*/ 	.short	(.L_19 - .L_18)
.L_18:
        /*005c*/ 	.word	0x00000000
        /*0060*/ 	.short	0x0001
        /*0062*/ 	.short	0x0008
        /*0064*/ 	.byte	0x00, 0xf5, 0x21, 0x00


	//----- nvinfo : EIATTR_KPARAM_INFO
	.align		4
.L_19:
        /*0068*/ 	.byte	0x04, 0x17
        /*006a*/ 	.short	(.L_21 - .L_20)
.L_20:
        /*006c*/ 	.word	0x00000000
        /*0070*/ 	.short	0x0000
        /*0072*/ 	.short	0x0000
        /*0074*/ 	.byte	0x00, 0xf5, 0x21, 0x00


	//----- nvinfo : EIATTR_SPARSE_MMA_MASK
	.align		4
.L_21:
        /*0078*/ 	.byte	0x03, 0x50
        /*007a*/ 	.short	0x0000


	//----- nvinfo : EIATTR_MAXREG_COUNT
	.align		4
        /*007c*/ 	.byte	0x03, 0x1b
        /*007e*/ 	.short	0x00ff


	//----- nvinfo : EIATTR_MERCURY_ISA_VERSION
	.align		4
        /*0080*/ 	.byte	0x03, 0x5f
        /*0082*/ 	.short	0x0101


	//----- nvinfo : EIATTR_VRC_CTA_INIT_COUNT
	.align		4
        /*0084*/ 	.byte	0x02, 0x4a
	.zero		1
	.zero		1


	//----- nvinfo : EIATTR_EXIT_INSTR_OFFSETS
	.align		4
        /*0088*/ 	.byte	0x04, 0x1c
        /*008a*/ 	.short	(.L_23 - .L_22)


	//   ....[0]....
.L_22:
        /*008c*/ 	.word	0x000000d0


	//   ....[1]....
        /*0090*/ 	.word	0x00000270


	//   ....[2]....
        /*0094*/ 	.word	0x000003a0


	//   ....[3]....
        /*0098*/ 	.word	0x000004e0


	//   ....[4]....
        /*009c*/ 	.word	0x000010e0


	//----- nvinfo : EIATTR_CRS_STACK_SIZE
	.align		4
.L_23:
        /*00a0*/ 	.byte	0x04, 0x1e
        /*00a2*/ 	.short	(.L_25 - .L_24)
.L_24:
        /*00a4*/ 	.word	0x00000000


	//----- nvinfo : EIATTR_CBANK_PARAM_SIZE
	.align		4
.L_25:
        /*00a8*/ 	.byte	0x03, 0x19
        /*00aa*/ 	.short	0x0024


	//----- nvinfo : EIATTR_PARAM_CBANK
	.align		4
        /*00ac*/ 	.byte	0x04, 0x0a
        /*00ae*/ 	.short	(.L_27 - .L_26)
	.align		4
.L_26:
        /*00b0*/ 	.word	index@(.nv.constant0._Z21PatchedSumImageKernelPdS_jjjjj)
        /*00b4*/ 	.short	0x0380
        /*00b6*/ 	.short	0x0024


	//----- nvinfo : EIATTR_SW_WAR
	.align		4
.L_27:
        /*00b8*/ 	.byte	0x04, 0x36
        /*00ba*/ 	.short	(.L_29 - .L_28)
.L_28:
        /*00bc*/ 	.word	0x00000008
.L_29:


//--------------------- .nv.callgraph             --------------------------
	.section	.nv.callgraph,"",@"SHT_CUDA_CALLGRAPH"
	.align	4
	.sectionentsize	8
	.align		4
        /*0000*/ 	.word	0x00000000
	.align		4
        /*0004*/ 	.word	0xffffffff
	.align		4
        /*0008*/ 	.word	0x00000000
	.align		4
        /*000c*/ 	.word	0xfffffffe
	.align		4
        /*0010*/ 	.word	0x00000000
	.align		4
        /*0014*/ 	.word	0xfffffffd
	.align		4
        /*0018*/ 	.word	0x00000000
	.align		4
        /*001c*/ 	.word	0xfffffffc


//--------------------- .text._Z21PatchedSumImageKernelPdS_jjjjj --------------------------
	.section	.text._Z21PatchedSumImageKernelPdS_jjjjj,"ax",@progbits
	.align	128
        .global         _Z21PatchedSumImageKernelPdS_jjjjj
        .type           _Z21PatchedSumImageKernelPdS_jjjjj,@function
        .size           _Z21PatchedSumImageKernelPdS_jjjjj,(.L_x_27 - _Z21PatchedSumImageKernelPdS_jjjjj)
        .other          _Z21PatchedSumImageKernelPdS_jjjjj,@"STO_CUDA_ENTRY STV_DEFAULT"
_Z21PatchedSumImageKernelPdS_jjjjj:
.text._Z21PatchedSumImageKernelPdS_jjjjj:
[----:B------:R-:W-:Y:S01]  /*0000*/  LDC R1, c[0x0][0x37c] ;  /* 0x0000df00ff017b82 */ /* 0x000fe20000000800 */
[----:B------:R-:W0:Y:S01]  /*0010*/  S2R R2, SR_TID.Y ;  /* 0x0000000000027919 */ /* 0x000e220000002200 */
[----:B------:R-:W1:Y:S01]  /*0020*/  LDCU UR10, c[0x0][0x360] ;  /* 0x00006c00ff0a77ac */ /* 0x000e620008000800 */
[----:B------:R-:W0:Y:S01]  /*0030*/  S2R R3, SR_CTAID.Y ;  /* 0x0000000000037919 */ /* 0x000e220000002600 */
[----:B------:R-:W2:Y:S01]  /*0040*/  LDCU UR11, c[0x0][0x3a0] ;  /* 0x00007400ff0b77ac */ /* 0x000ea20008000800 */
[----:B------:R-:W2:Y:S01]  /*0050*/  LDCU.64 UR8, c[0x0][0x390] ;  /* 0x00007200ff0877ac */ /* 0x000ea20008000a00 */
[----:B------:R-:W3:Y:S01]  /*0060*/  LDCU UR5, c[0x0][0x370] ;  /* 0x00006e00ff0577ac */ /* 0x000ee20008000800 */
[----:B------:R-:W0:Y:S01]  /*0070*/  LDCU UR6, c[0x0][0x364] ;  /* 0x00006c80ff0677ac */ /* 0x000e220008000800 */
[----:B------:R-:W4:Y:S01]  /*0080*/  LDCU UR7, c[0x0][0x374] ;  /* 0x00006e80ff0777ac */ /* 0x000f220008000800 */
[----:B--2---:R-:W-:Y:S01]  /*0090*/  UIADD3 UR4, UPT, UPT, UR9, 0x1, -UR11 ;  /* 0x0000000109047890 */ /* 0x004fe2000fffe80b */
[----:B0-----:R-:W-:Y:S01]  /*00a0*/  IMAD R2, R3, UR6, R2 ;  /* 0x0000000603027c24 */ /* 0x001fe2000f8e0202 */
[----:B----4-:R-:W-:-:S04]  /*00b0*/  UIMAD UR6, UR6, UR7, URZ ;  /* 0x00000007060672a4 */ /* 0x010fc8000f8e02ff */
[----:B------:R-:W-:-:S13]  /*00c0*/  ISETP.GE.U32.AND P0, PT, R2, UR4, PT ;  /* 0x0000000402007c0c */ /* 0x000fda000bf06070 */
[----:B-1-3--:R-:W-:Y:S05]  /*00d0*/  @P0 EXIT ;  /* 0x000000000000094d */ /* 0x00afea0003800000 */
[----:B------:R-:W0:Y:S01]  /*00e0*/  S2R R0, SR_TID.X ;  /* 0x0000000000007919 */ /* 0x000e220000002100 */
[----:B------:R-:W1:Y:S01]  /*00f0*/  LDCU UR9, c[0x0][0x39c] ;  /* 0x00007380ff0977ac */ /* 0x000e620008000800 */
[----:B------:R-:W0:Y:S01]  /*0100*/  S2R R3, SR_CTAID.X ;  /* 0x0000000000037919 */ /* 0x000e220000002500 */
[----:B------:R-:W-:Y:S01]  /*0110*/  UISETP.NE.AND UP0, UPT, UR11, URZ, UPT ;  /* 0x000000ff0b00728c */ /* 0x000fe2000bf05270 */
[----:B------:R-:W2:Y:S01]  /*0120*/  LDCU.64 UR12, c[0x0][0x358] ;  /* 0x00006b00ff0c77ac */ /* 0x000ea20008000a00 */
[----:B------:R-:W-:Y:S02]  /*0130*/  UIMAD UR5, UR10, UR5, URZ ;  /* 0x000000050a0572a4 */ /* 0x000fe4000f8e02ff */
[----:B-1----:R-:W-:Y:S01]  /*0140*/  UIADD3 UR7, UPT, UPT, UR8, 0x1, -UR9 ;  /* 0x0000000108077890 */ /* 0x002fe2000fffe809 */
[----:B0-----:R-:W-:-:S04]  /*0150*/  IMAD R0, R3, UR10, R0 ;  /* 0x0000000a03007c24 */ /* 0x001fc8000f8e0200 */
[----:B--2---:R-:W-:Y:S07]  /*0160*/  BRA.U UP0, `(.L_x_0) ;  /* 0x0000000100447547 */ /* 0x004fee000b800000 */
.L_x_4:
[----:B------:R-:W-:Y:S01]  /*0170*/  ISETP.GE.U32.AND P0, PT, R0, UR7, PT ;  /* 0x0000000700007c0c */ /* 0x000fe2000bf06070 */
[----:B------:R-:W-:-:S12]  /*0180*/  BSSY.RECONVERGENT B0, `(.L_x_1) ;  /* 0x000000b000007945 */ /* 0x000fd80003800200 */
[----:B-1----:R-:W-:Y:S05]  /*0190*/  @P0 BRA `(.L_x_2) ;  /* 0x0000000000240947 */ /* 0x002fea0003800000 */
[----:B------:R-:W0:Y:S01]  /*01a0*/  LDC.64 R6, c[0x0][0x388] ;  /* 0x0000e200ff067b82 */ /* 0x000e220000000a00 */
[----:B------:R-:W-:Y:S01]  /*01b0*/  IMAD R8, R2, UR7, RZ ;  /* 0x0000000702087c24 */ /* 0x000fe2000f8e02ff */
[----:B------:R-:W-:-:S07]  /*01c0*/  MOV R3, R0 ;  /* 0x0000000000037202 */ /* 0x000fce0000000f00 */
.L_x_3:
[----:B-1----:R-:W-:Y:S01]  /*01d0*/  IMAD.IADD R5, R8, 0x1, R3 ;  /* 0x0000000108057824 */ /* 0x002fe200078e0203 */
[----:B------:R-:W-:-:S03]  /*01e0*/  IADD3 R3, PT, PT, R3, UR5, RZ ;  /* 0x0000000503037c10 */ /* 0x000fc6000fffe0ff */
[----:B0-----:R-:W-:Y:S01]  /*01f0*/  IMAD.WIDE.U32 R4, R5, 0x8, R6 ;  /* 0x0000000805047825 */ /* 0x001fe200078e0006 */
[----:B------:R-:W-:-:S04]  /*0200*/  ISETP.GE.U32.AND P0, PT, R3, UR7, PT ;  /* 0x0000000703007c0c */ /* 0x000fc8000bf06070 */
[----:B------:R1:W-:Y:S09]  /*0210*/  STG.E.64 desc[UR12][R4.64], RZ ;  /* 0x000000ff04007986 */ /* 0x0003f2000c101b0c */
[----:B------:R-:W-:Y:S05]  /*0220*/  @!P0 BRA `(.L_x_3) ;  /* 0xfffffffc00e88947 */ /* 0x000fea000383ffff */
.L_x_2:
[----:B------:R-:W-:Y:S05]  /*0230*/  BSYNC.RECONVERGENT B0 ;  /* 0x0000000000007941 */ /* 0x000fea0003800200 */
.L_x_1:
[----:B------:R-:W-:-:S05]  /*0240*/  VIADD R2, R2, UR6 ;  /* 0x0000000602027c36 */ /* 0x000fca0008000000 */
[----:B------:R-:W-:-:S13]  /*0250*/  ISETP.GE.U32.AND P0, PT, R2, UR4, PT ;  /* 0x0000000402007c0c */ /* 0x000fda000bf06070 */
[----:B------:R-:W-:Y:S05]  /*0260*/  @!P0 BRA `(.L_x_4) ;  /* 0xfffffffc00c08947 */ /* 0x000fea000383ffff */
[----:B------:R-:W-:Y:S05]  /*0270*/  EXIT ;  /* 0x000000000000794d */ /* 0x000fea0003800000 */
.L_x_0:
[----:B------:R-:W-:-:S09]  /*0280*/  UISETP.NE.AND UP0, UPT, UR9, URZ, UPT ;  /* 0x000000ff0900728c */ /* 0x000fd2000bf05270 */
[----:B------:R-:W-:Y:S05]  /*0290*/  BRA.U UP0, `(.L_x_5) ;  /* 0x0000000100447547 */ /* 0x000fea000b800000 */
.L_x_9:
[----:B------:R-:W-:Y:S01]  /*02a0*/  ISETP.GE.U32.AND P0, PT, R0, UR7, PT ;  /* 0x0000000700007c0c */ /* 0x000fe2000bf06070 */
[----:B------:R-:W-:-:S12]  /*02b0*/  BSSY.RECONVERGENT B0, `(.L_x_6) ;  /* 0x000000b000007945 */ /* 0x000fd80003800200 */
[----:B-1----:R-:W-:Y:S05]  /*02c0*/  @P0 BRA `(.L_x_7) ;  /* 0x0000000000240947 */ /* 0x002fea0003800000 */
[----:B------:R-:W0:Y:S01]  /*02d0*/  LDC.64 R6, c[0x0][0x388] ;  /* 0x0000e200ff067b82 */ /* 0x000e220000000a00 */
[----:B------:R-:W-:Y:S01]  /*02e0*/  IMAD R8, R2, UR7, RZ ;  /* 0x0000000702087c24 */ /* 0x000fe2000f8e02ff */
[----:B------:R-:W-:-:S07]  /*02f0*/  MOV R3, R0 ;  /* 0x0000000000037202 */ /* 0x000fce0000000f00 */
.L_x_8:
[----:B-1----:R-:W-:Y:S01]  /*0300*/  IMAD.IADD R5, R8, 0x1, R3 ;  /* 0x0000000108057824 */ /* 0x002fe200078e0203 */
[----:B------:R-:W-:-:S03]  /*0310*/  IADD3 R3, PT, PT, R3, UR5, RZ ;  /* 0x0000000503037c10 */ /* 0x000fc6000fffe0ff */
[----:B0-----:R-:W-:Y:S01]  /*0320*/  IMAD.WIDE.U32 R4, R5, 0x8, R6 ;  /* 0x0000000805047825 */ /* 0x001fe200078e0006 */
[----:B------:R-:W-:-:S04]  /*0330*/  ISETP.GE.U32.AND P0, PT, R3, UR7, PT ;  /* 0x0000000703007c0c */ /* 0x000fc8000bf06070 */
[----:B------:R1:W-:Y:S09]  /*0340*/  STG.E.64 desc[UR12][R4.64], RZ ;  /* 0x000000ff04007986 */ /* 0x0003f2000c101b0c */
[----:B------:R-:W-:Y:S05]  /*0350*/  @!P0 BRA `(.L_x_8) ;  /* 0xfffffffc00e88947 */ /* 0x000fea000383ffff */
.L_x_7:
[----:B------:R-:W-:Y:S05]  /*0360*/  BSYNC.RECONVERGENT B0 ;  /* 0x0000000000007941 */ /* 0x000fea0003800200 */
.L_x_6:
[----:B------:R-:W-:-:S05]  /*0370*/  VIADD R2, R2, UR6 ;  /* 0x0000000602027c36 */ /* 0x000fca0008000000 */
[----:B------:R-:W-:-:S13]  /*0380*/  ISETP.GE.U32.AND P0, PT, R2, UR4, PT ;  /* 0x0000000402007c0c */ /* 0x000fda000bf06070 */
[----:B------:R-:W-:Y:S05]  /*0390*/  @!P0 BRA `(.L_x_9) ;  /* 0xfffffffc00c08947 */ /* 0x000fea000383ffff */
[----:B------:R-:W-:Y:S05]  /*03a0*/  EXIT ;  /* 0x000000000000794d */ /* 0x000fea0003800000 */
.L_x_5:
[----:B------:R-:W0:Y:S02]  /*03b0*/  LDC R6, c[0x0][0x398] ;  /* 0x0000e600ff067b82 */ /* 0x000e240000000800 */
[----:B0-----:R-:W-:-:S13]  /*03c0*/  ISETP.NE.AND P0, PT, R6, RZ, PT ;  /* 0x000000ff0600720c */ /* 0x001fda0003f05270 */
[----:B------:R-:W-:Y:S05]  /*03d0*/  @P0 BRA `(.L_x_10) ;  /* 0x0000000000440947 */ /* 0x000fea0003800000 */
.L_x_14:
[----:B------:R-:W-:Y:S01]  /*03e0*/  ISETP.GE.U32.AND P0, PT, R0, UR7, PT ;  /* 0x0000000700007c0c */ /* 0x000fe2000bf06070 */
[----:B------:R-:W-:-:S12]  /*03f0*/  BSSY.RECONVERGENT B0, `(.L_x_11) ;  /* 0x000000b000007945 */ /* 0x000fd80003800200 */
[----:B-1----:R-:W-:Y:S05]  /*0400*/  @P0 BRA `(.L_x_12) ;  /* 0x0000000000240947 */ /* 0x002fea0003800000 */
[----:B------:R-:W0:Y:S01]  /*0410*/  LDC.64 R6, c[0x0][0x388] ;  /* 0x0000e200ff067b82 */ /* 0x000e220000000a00 */
[----:B------:R-:W-:Y:S01]  /*0420*/  IMAD R8, R2, UR7, RZ ;  /* 0x0000000702087c24 */ /* 0x000fe2000f8e02ff */
[----:B------:R-:W-:-:S07]  /*0430*/  MOV R3, R0 ;  /* 0x0000000000037202 */ /* 0x000fce0000000f00 */
.L_x_13:
[----:B-1----:R-:W-:Y:S01]  /*0440*/  IMAD.IADD R5, R8, 0x1, R3 ;  /* 0x0000000108057824 */ /* 0x002fe200078e0203 */
[----:B------:R-:W-:-:S03]  /*0450*/  IADD3 R3, PT, PT, R3, UR5, RZ ;  /* 0x0000000503037c10 */ /* 0x000fc6000fffe0ff */
[----:B0-----:R-:W-:Y:S01]  /*0460*/  IMAD.WIDE.U32 R4, R5, 0x8, R6 ;  /* 0x0000000805047825 */ /* 0x001fe200078e0006 */
[----:B------:R-:W-:-:S04]  /*0470*/  ISETP.GE.U32.AND P0, PT, R3, UR7, PT ;  /* 0x0000000703007c0c */ /* 0x000fc8000bf06070 */
[----:B------:R1:W-:Y:S09]  /*0480*/  STG.E.64 desc[UR12][R4.64], RZ ;  /* 0x000000ff04007986 */ /* 0x0003f2000c101b0c */
[----:B------:R-:W-:Y:S05]  /*0490*/  @!P0 BRA `(.L_x_13) ;  /* 0xfffffffc00e88947 */ /* 0x000fea000383ffff */
.L_x_12:
[----:B------:R-:W-:Y:S05]  /*04a0*/  BSYNC.RECONVERGENT B0 ;  /* 0x0000000000007941 */ /* 0x000fea0003800200 */
.L_x_11:
[----:B------:R-:W-:-:S04]  /*04b0*/  IADD3 R2, PT, PT, R2, UR6, RZ ;  /* 0x0000000602027c10 */ /* 0x000fc8000fffe0ff */
[----:B------:R-:W-:-:S13]  /*04c0*/  ISETP.GE.U32.AND P0, PT, R2, UR4, PT ;  /* 0x0000000402007c0c */ /* 0x000fda000bf06070 */
[----:B------:R-:W-:Y:S05]  /*04d0*/  @!P0 BRA `(.L_x_14) ;  /* 0xfffffffc00c08947 */ /* 0x000fea000383ffff */
[----:B------:R-:W-:Y:S05]  /*04e0*/  EXIT ;  /* 0x000000000000794d */ /* 0x000fea0003800000 */
.L_x_10:
[C---:B------:R-:W-:Y:S02]  /*04f0*/  LOP3.LUT R3, R6.reuse, 0xf, RZ, 0xc0, !PT ;  /* 0x0000000f06037812 */ /* 0x040fe400078ec0ff */
[----:B------:R-:W-:-:S03]  /*0500*/  LOP3.LUT R4, R6, 0x7, RZ, 0xc0, !PT ;  /* 0x0000000706047812 */ /* 0x000fc600078ec0ff */
[----:B------:R-:W-:Y:S01]  /*0510*/  VIADD R5, R3, 0xffffffff ;  /* 0xffffffff03057836 */ /* 0x000fe20000000000 */
[----:B------:R-:W-:-:S04]  /*0520*/  IADD3 R7, PT, PT, R4, -0x1, RZ ;  /* 0xffffffff04077810 */ /* 0x000fc80007ffe0ff */
[----:B------:R-:W-:Y:S02]  /*0530*/  ISETP.GE.U32.AND P0, PT, R5, 0x7, PT ;  /* 0x000000070500780c */ /* 0x000fe40003f06070 */
[C---:B------:R-:W-:Y:S02]  /*0540*/  LOP3.LUT R5, R6.reuse, 0xfffffff0, RZ, 0xc0, !PT ;  /* 0xfffffff006057812 */ /* 0x040fe400078ec0ff */
[----:B------:R-:W-:Y:S02]  /*0550*/  ISETP.GE.U32.AND P1, PT, R7, 0x3, PT ;  /* 0x000000030700780c */ /* 0x000fe40003f26070 */
[----:B------:R-:W-:Y:S02]  /*0560*/  LOP3.LUT R6, R6, 0x3, RZ, 0xc0, !PT ;  /* 0x0000000306067812 */ /* 0x000fe400078ec0ff */
[----:B------:R-:W-:-:S09]  /*0570*/  IADD3 R7, PT, PT, -R5, RZ, RZ ;  /* 0x000000ff05077210 */ /* 0x000fd20007ffe1ff */
.L_x_25:
[----:B------:R-:W-:Y:S01]  /*0580*/  ISETP.GE.U32.AND P2, PT, R0, UR7, PT ;  /* 0x0000000700007c0c */ /* 0x000fe2000bf46070 */
[----:B------:R-:W-:-:S12]  /*0590*/  BSSY.RECONVERGENT B0, `(.L_x_15) ;  /* 0x00000af000007945 */ /* 0x000fd80003800200 */
[----:B0-----:R-:W-:Y:S05]  /*05a0*/  @P2 BRA `(.L_x_16) ;  /* 0x0000000800b42947 */ /* 0x001fea0003800000 */
[----:B------:R-:W-:-:S07]  /*05b0*/  IMAD.MOV.U32 R9, RZ, RZ, R0 ;  /* 0x000000ffff097224 */ /* 0x000fce00078e0000 */
.L_x_24:
[----:B------:R-:W-:Y:S01]  /*05c0*/  HFMA2 R23, -RZ, RZ, 0, 0 ;  /* 0x00000000ff177431 */ /* 0x000fe200000001ff */
[----:B0-----:R-:W-:-:S07]  /*05d0*/  CS2R R16, SRZ ;  /* 0x0000000000107805 */ /* 0x001fce000001ff00 */
.L_x_23:
[----:B------:R-:W0:Y:S01]  /*05e0*/  LDCU UR8, c[0x0][0x3a0] ;  /* 0x00007400ff0877ac */ /* 0x000e220008000800 */
[C---:B------:R-:W-:Y:S01]  /*05f0*/  IADD3 R10, PT, PT, R23.reuse, R2, RZ ;  /* 0x00000002170a7210 */ /* 0x040fe20007ffe0ff */
[----:B------:R-:W-:Y:S01]  /*0600*/  VIADD R23, R23, 0x1 ;  /* 0x0000000117177836 */ /* 0x000fe20000000000 */
[----:B------:R-:W-:Y:S01]  /*0610*/  MOV R8, RZ ;  /* 0x000000ff00087202 */ /* 0x000fe20000000f00 */
[----:B------:R-:W1:Y:S03]  /*0620*/  LDCU UR6, c[0x0][0x390] ;  /* 0x00007200ff0677ac */ /* 0x000e660008000800 */
[----:B0-----:R-:W-:Y:S01]  /*0630*/  ISETP.NE.AND P2, PT, R23, UR8, PT ;  /* 0x0000000817007c0c */ /* 0x001fe2000bf45270 */
[----:B-1----:R-:W-:-:S12]  /*0640*/  IMAD R25, R10, UR6, R9 ;  /* 0x000000060a197c24 */ /* 0x002fd8000f8e0209 */
.L_x_22:
[----:B------:R-:W0:Y:S01]  /*0650*/  LDC.64 R10, c[0x0][0x398] ;  /* 0x0000e600ff0a7b82 */ /* 0x000e220000000a00 */
[----:B------:R-:W-:Y:S01]  /*0660*/  IADD3 R27, PT, PT, R25, R8, RZ ;  /* 0x00000008191b7210 */ /* 0x000fe20007ffe0ff */
[----:B------:R-:W-:Y:S01]  /*0670*/  VIADD R8, R8, 0x1 ;  /* 0x0000000108087836 */ /* 0x000fe20000000000 */
[----:B0-----:R-:W-:-:S04]  /*0680*/  ISETP.GE.U32.AND P4, PT, R10, 0x10, PT ;  /* 0x000000100a00780c */ /* 0x001fc80003f86070 */
[----:B------:R-:W-:Y:S02]  /*0690*/  ISETP.NE.AND P3, PT, R8, R11, PT ;  /* 0x0000000b0800720c */ /* 0x000fe40003f65270 */
[----:B------:R-:W-:-:S07]  /*06a0*/  MOV R11, RZ ;  /* 0x000000ff000b7202 */ /* 0x000fce0000000f00 */
[----:B------:R-:W-:Y:S05]  /*06b0*/  @!P4 BRA `(.L_x_17) ;  /* 0x00000004001cc947 */ /* 0x000fea0003800000 */
[----:B------:R-:W-:Y:S01]  /*06c0*/  IMAD R11, R27, R10, 0x7 ;  /* 0x000000071b0b7424 */ /* 0x000fe200078e020a */
[----:B------:R-:W-:-:S07]  /*06d0*/  MOV R22, R7 ;  /* 0x0000000700167202 */ /* 0x000fce0000000f00 */
.L_x_18:
[----:B------:R-:W0:Y:S01]  /*06e0*/  LDC.64 R12, c[0x0][0x380] ;  /* 0x0000e000ff0c7b82 */ /* 0x000e220000000a00 */
[C---:B------:R-:W-:Y:S01]  /*06f0*/  VIADD R29, R11.reuse, 0xfffffff9 ;  /* 0xfffffff90b1d7836 */ /* 0x040fe20000000000 */
[C---:B------:R-:W-:Y:S02]  /*0700*/  IADD3 R19, PT, PT, R11.reuse, -0x6, RZ ;  /* 0xfffffffa0b137810 */ /* 0x040fe40007ffe0ff */
[----:B------:R-:W-:Y:S01]  /*0710*/  IADD3 R21, PT, PT, R11, -0x5, RZ ;  /* 0xfffffffb0b157810 */ /* 0x000fe20007ffe0ff */
[----:B0-----:R-:W-:-:S05]  /*0720*/  IMAD.WIDE.U32 R28, R29, 0x8, R12 ;  /* 0x000000081d1c7825 */ /* 0x001fca00078e000c */
[----:B------:R0:W2:Y:S01]  /*0730*/  LDG.E.64 R14, desc[UR12][R28.64] ;  /* 0x0000000c1c0e7981 */ /* 0x0000a2000c1e1b00 */
[----:B------:R-:W-:-:S04]  /*0740*/  IMAD.WIDE.U32 R18, R19, 0x8, R12 ;  /* 0x0000000813127825 */ /* 0x000fc800078e000c */
[----:B------:R-:W-:Y:S02]  /*0750*/  IMAD.WIDE.U32 R20, R21, 0x8, R12 ;  /* 0x0000000815147825 */ /* 0x000fe400078e000c */
[----:B------:R-:W3:Y:S04]  /*0760*/  LDG.E.64 R18, desc[UR12][R18.64] ;  /* 0x0000000c12127981 */ /* 0x000ee8000c1e1b00 */
[----:B------:R-:W4:Y:S01]  /*0770*/  LDG.E.64 R20, desc[UR12][R20.64] ;  /* 0x0000000c14147981 */ /* 0x000f22000c1e1b00 */
[----:B------:R-:W-:-:S05]  /*0780*/  IADD3 R24, PT, PT, R11, -0x3, RZ ;  /* 0xfffffffd0b187810 */ /* 0x000fca0007ffe0ff */
[----:B0-----:R-:W-:Y:S01]  /*0790*/  IMAD.WIDE.U32 R28, R24, 0x8, R12 ;  /* 0x00000008181c7825 */ /* 0x001fe200078e000c */
[----:B--2---:R-:W-:-:S03]  /*07a0*/  DADD R16, R14, R16 ;  /* 0x000000000e107229 */ /* 0x004fc60000000010 */
[----:B------:R-:W-:-:S04]  /*07b0*/  VIADD R15, R11, 0xfffffffc ;  /* 0xfffffffc0b0f7836 */ /* 0x000fc80000000000 */
[----:B------:R-:W-:Y:S01]  /*07c0*/  IMAD.WIDE.U32 R14, R15, 0x8, R12 ;  /* 0x000000080f0e7825 */ /* 0x000fe200078e000c */
[----:B---3--:R-:W-:Y:S01]  /*07d0*/  DADD R16, R16, R18 ;  /* 0x0000000010107229 */ /* 0x008fe20000000012 */
[----:B------:R-:W2:Y:S04]  /*07e0*/  LDG.E.64 R18, desc[UR12][R28.64] ;  /* 0x0000000c1c127981 */ /* 0x000ea8000c1e1b00 */
[----:B------:R-:W3:Y:S03]  /*07f0*/  LDG.E.64 R14, desc[UR12][R14.64] ;  /* 0x0000000c0e0e7981 */ /* 0x000ee6000c1e1b00 */
[----:B----4-:R-:W-:Y:S01]  /*0800*/  DADD R20, R16, R20 ;  /* 0x0000000010147229 */ /* 0x010fe20000000014 */
[----:B------:R-:W-:-:S05]  /*0810*/  IADD3 R17, PT, PT, R11, -0x2, RZ ;  /* 0xfffffffe0b117810 */ /* 0x000fca0007ffe0ff */
[----:B------:R-:W-:-:S06]  /*0820*/  IMAD.WIDE.U32 R16, R17, 0x8, R12 ;  /* 0x0000000811107825 */ /* 0x000fcc00078e000c */
[----:B------:R-:W4:Y:S01]  /*0830*/  LDG.E.64 R16, desc[UR12][R16.64] ;  /* 0x0000000c10107981 */ /* 0x000f22000c1e1b00 */
[----:B------:R-:W-:Y:S01]  /*0840*/  VIADD R24, R11, 0xffffffff ;  /* 0xffffffff0b187836 */ /* 0x000fe20000000000 */
[----:B---3--:R-:W-:-:S03]  /*0850*/  DADD R20, R20, R14 ;  /* 0x0000000014147229 */ /* 0x008fc6000000000e */
[----:B------:R-:W-:-:S05]  /*0860*/  IMAD.WIDE.U32 R14, R24, 0x8, R12 ;  /* 0x00000008180e7825 */ /* 0x000fca00078e000c */
[----:B--2---:R-:W-:Y:S01]  /*0870*/  DADD R18, R20, R18 ;  /* 0x0000000014127229 */ /* 0x004fe20000000012 */
[----:B------:R-:W2:Y:S01]  /*0880*/  LDG.E.64 R14, desc[UR12][R14.64] ;  /* 0x0000000c0e0e7981 */ /* 0x000ea2000c1e1b00 */
[----:B------:R-:W-:-:S06]  /*0890*/  IMAD.WIDE.U32 R20, R11, 0x8, R12 ;  /* 0x000000080b147825 */ /* 0x000fcc00078e000c */
[----:B----4-:R-:W-:Y:S01]  /*08a0*/  DADD R16, R18, R16 ;  /* 0x0000000012107229 */ /* 0x010fe20000000010 */
[----:B------:R-:W3:Y:S01]  /*08b0*/  LDG.E.64 R20, desc[UR12][R20.64] ;  /* 0x0000000c14147981 */ /* 0x000ee2000c1e1b00 */
[----:B------:R-:W-:-:S05]  /*08c0*/  IADD3 R19, PT, PT, R11, 0x1, RZ ;  /* 0x000000010b137810 */ /* 0x000fca0007ffe0ff */
[----:B------:R-:W-:-:S05]  /*08d0*/  IMAD.WIDE.U32 R28, R19, 0x8, R12 ;  /* 0x00000008131c7825 */ /* 0x000fca00078e000c */
[----:B------:R-:W4:Y:S01]  /*08e0*/  LDG.E.64 R18, desc[UR12][R28.64] ;  /* 0x0000000c1c127981 */ /* 0x000f22000c1e1b00 */
[----:B--2---:R-:W-:Y:S01]  /*08f0*/  DADD R14, R16, R14 ;  /* 0x00000000100e7229 */ /* 0x004fe2000000000e */
[----:B------:R-:W-:-:S05]  /*0900*/  IADD3 R17, PT, PT, R11, 0x2, RZ ;  /* 0x000000020b117810 */ /* 0x000fca0007ffe0ff */
[--C-:B------:R-:W-:Y:S02]  /*0910*/  IMAD.WIDE.U32 R16, R17, 0x8, R12.reuse ;  /* 0x0000000811107825 */ /* 0x100fe400078e000c */
[----:B---3--:R-:W-:Y:S02]  /*0920*/  DADD R20, R14, R20 ;  /* 0x000000000e147229 */ /* 0x008fe40000000014 */
[----:B------:R-:W-:Y:S02]  /*0930*/  VIADD R15, R11, 0x3 ;  /* 0x000000030b0f7836 */ /* 0x000fe40000000000 */
[----:B------:R-:W2:Y:S02]  /*0940*/  LDG.E.64 R16, desc[UR12][R16.64] ;  /* 0x0000000c10107981 */ /* 0x000ea4000c1e1b00 */
[----:B------:R-:W-:Y:S02]  /*0950*/  IMAD.WIDE.U32 R14, R15, 0x8, R12 ;  /* 0x000000080f0e7825 */ /* 0x000fe400078e000c */
[----:B----4-:R-:W-:Y:S01]  /*0960*/  DADD R18, R20, R18 ;  /* 0x0000000014127229 */ /* 0x010fe20000000012 */
[----:B------:R-:W-:-:S03]  /*0970*/  IADD3 R21, PT, PT, R11, 0x4, RZ ;  /* 0x000000040b157810 */ /* 0x000fc60007ffe0ff */
[----:B------:R-:W3:Y:S02]  /*0980*/  LDG.E.64 R14, desc[UR12][R14.64] ;  /* 0x0000000c0e0e7981 */ /* 0x000ee4000c1e1b00 */
[----:B------:R-:W-:-:S05]  /*0990*/  IMAD.WIDE.U32 R28, R21, 0x8, R12 ;  /* 0x00000008151c7825 */ /* 0x000fca00078e000c */
[----:B------:R0:W4:Y:S02]  /*09a0*/  LDG.E.64 R20, desc[UR12][R28.64] ;  /* 0x0000000c1c147981 */ /* 0x000124000c1e1b00 */
[C---:B0-----:R-:W-:Y:S01]  /*09b0*/  IADD3 R29, PT, PT, R11.reuse, 0x8, RZ ;  /* 0x000000080b1d7810 */ /* 0x041fe20007ffe0ff */
        /* <DEDUP_REMOVED lines=10> */
[----:B------:R-:W-:-:S04]  /*0a60*/  IMAD.WIDE.U32 R14, R15, 0x8, R12 ;  /* 0x000000080f0e7825 */ /* 0x000fc800078e000c */
[----:B------:R-:W-:Y:S02]  /*0a70*/  IMAD.WIDE.U32 R12, R29, 0x8, R12 ;  /* 0x000000081d0c7825 */ /* 0x000fe400078e000c */
[----:B------:R-:W4:Y:S04]  /*0a80*/  LDG.E.64 R14, desc[UR12][R14.64] ;  /* 0x0000000c0e0e7981 */ /* 0x000f28000c1e1b00 */
[----:B------:R-:W5:Y:S01]  /*0a90*/  LDG.E.64 R12, desc[UR12][R12.64] ;  /* 0x0000000c0c0c7981 */ /* 0x000f62000c1e1b00 */
[----:B------:R-:W-:-:S05]  /*0aa0*/  VIADD R22, R22, 0x10 ;  /* 0x0000001016167836 */ /* 0x000fca0000000000 */
[----:B------:R-:W-:Y:S02]  /*0ab0*/  ISETP.NE.AND P4, PT, R22, RZ, PT ;  /* 0x000000ff1600720c */ /* 0x000fe40003f85270 */
[----:B------:R-:W-:Y:S01]  /*0ac0*/  IADD3 R11, PT, PT, R11, 0x10, RZ ;  /* 0x000000100b0b7810 */ /* 0x000fe20007ffe0ff */
[----:B--2---:R-:W-:-:S08]  /*0ad0*/  DADD R20, R20, R18 ;  /* 0x0000000014147229 */ /* 0x004fd00000000012 */
[----:B---3--:R-:W-:-:S08]  /*0ae0*/  DADD R20, R20, R16 ;  /* 0x0000000014147229 */ /* 0x008fd00000000010 */
[----:B----4-:R-:W-:-:S08]  /*0af0*/  DADD R20, R20, R14 ;  /* 0x0000000014147229 */ /* 0x010fd0000000000e */
[----:B-----5:R-:W-:Y:S01]  /*0b00*/  DADD R16, R20, R12 ;  /* 0x0000000014107229 */ /* 0x020fe2000000000c */
[----:B------:R-:W-:Y:S10]  /*0b10*/  @P4 BRA `(.L_x_18) ;  /* 0xfffffff800f04947 */ /* 0x000ff4000383ffff */
[----:B------:R-:W-:-:S07]  /*0b20*/  MOV R11, R5 ;  /* 0x00000005000b7202 */ /* 0x000fce0000000f00 */
.L_x_17:
[----:B------:R-:W-:-:S13]  /*0b30*/  ISETP.NE.AND P4, PT, R3, RZ, PT ;  /* 0x000000ff0300720c */ /* 0x000fda0003f85270 */
[----:B------:R-:W-:Y:S05]  /*0b40*/  @!P4 BRA `(.L_x_19) ;  /* 0x000000040028c947 */ /* 0x000fea0003800000 */
[----:B------:R-:W-:Y:S01]  /*0b50*/  ISETP.NE.AND P4, PT, R4, RZ, PT ;  /* 0x000000ff0400720c */ /* 0x000fe20003f85270 */
[----:B------:R-:W-:-:S12]  /*0b60*/  @!P0 BRA `(.L_x_20) ;  /* 0x0000000000888947 */ /* 0x000fd80003800000 */
[----:B------:R-:W0:Y:S01]  /*0b70*/  LDC.64 R12, c[0x0][0x380] ;  /* 0x0000e000ff0c7b82 */ /* 0x000e220000000a00 */
[----:B------:R-:W-:-:S04]  /*0b80*/  IMAD R29, R27, R10, R11 ;  /* 0x0000000a1b1d7224 */ /* 0x000fc800078e020b */
[----:B0-----:R-:W-:-:S06]  /*0b90*/  IMAD.WIDE.U32 R18, R29, 0x8, R12 ;  /* 0x000000081d127825 */ /* 0x001fcc00078e000c */
[----:B------:R-:W2:Y:S01]  /*0ba0*/  LDG.E.64 R18, desc[UR12][R18.64] ;  /* 0x0000000c12127981 */ /* 0x000ea2000c1e1b00 */
[C---:B------:R-:W-:Y:S01]  /*0bb0*/  VIADD R15, R29.reuse, 0x1 ;  /* 0x000000011d0f7836 */ /* 0x040fe20000000000 */
[----:B------:R-:W-:-:S03]  /*0bc0*/  IADD3 R21, PT, PT, R29, 0x2, RZ ;  /* 0x000000021d157810 */ /* 0x000fc60007ffe0ff */
[----:B------:R-:W-:-:S04]  /*0bd0*/  IMAD.WIDE.U32 R14, R15, 0x8, R12 ;  /* 0x000000080f0e7825 */ /* 0x000fc800078e000c */
[----:B------:R-:W-:Y:S02]  /*0be0*/  IMAD.WIDE.U32 R20, R21, 0x8, R12 ;  /* 0x0000000815147825 */ /* 0x000fe400078e000c */
[----:B------:R-:W3:Y:S04]  /*0bf0*/  LDG.E.64 R14, desc[UR12][R14.64] ;  /* 0x0000000c0e0e7981 */ /* 0x000ee8000c1e1b00 */
[----:B------:R-:W4:Y:S01]  /*0c00*/  LDG.E.64 R20, desc[UR12][R20.64] ;  /* 0x0000000c14147981 */ /* 0x000f22000c1e1b00 */
[----:B--2---:R-:W-:Y:S01]  /*0c10*/  DADD R18, R16, R18 ;  /* 0x0000000010127229 */ /* 0x004fe20000000012 */
[----:B------:R-:W-:-:S05]  /*0c20*/  IADD3 R17, PT, PT, R29, 0x3, RZ ;  /* 0x000000031d117810 */ /* 0x000fca0007ffe0ff */
[----:B------:R-:W-:-:S06]  /*0c30*/  IMAD.WIDE.U32 R16, R17, 0x8, R12 ;  /* 0x0000000811107825 */ /* 0x000fcc00078e000c */
[----:B------:R-:W2:Y:S01]  /*0c40*/  LDG.E.64 R16, desc[UR12][R16.64] ;  /* 0x0000000c10107981 */ /* 0x000ea2000c1e1b00 */
[----:B---3--:R-:W-:Y:S01]  /*0c50*/  DADD R18, R18, R14 ;  /* 0x0000000012127229 */ /* 0x008fe2000000000e */
[----:B------:R-:W-:-:S04]  /*0c60*/  VIADD R22, R29, 0x4 ;  /* 0x000000041d167836 */ /* 0x000fc80000000000 */
[----:B------:R-:W-:-:S03]  /*0c70*/  IMAD.WIDE.U32 R14, R22, 0x8, R12 ;  /* 0x00000008160e7825 */ /* 0x000fc600078e000c */
[----:B----4-:R-:W-:Y:S01]  /*0c80*/  DADD R20, R18, R20 ;  /* 0x0000000012147229 */ /* 0x010fe20000000014 */
[----:B------:R-:W-:Y:S02]  /*0c90*/  IADD3 R19, PT, PT, R29, 0x5, RZ ;  /* 0x000000051d137810 */ /* 0x000fe40007ffe0ff */
[----:B------:R-:W3:Y:S03]  /*0ca0*/  LDG.E.64 R14, desc[UR12][R14.64] ;  /* 0x0000000c0e0e7981 */ /* 0x000ee6000c1e1b00 */
[----:B------:R-:W-:-:S06]  /*0cb0*/  IMAD.WIDE.U32 R18, R19, 0x8, R12 ;  /* 0x0000000813127825 */ /* 0x000fcc00078e000c */
[----:B------:R-:W4:Y:S01]  /*0cc0*/  LDG.E.64 R18, desc[UR12][R18.64] ;  /* 0x0000000c12127981 */ /* 0x000f22000c1e1b00 */
[----:B--2---:R-:W-:Y:S01]  /*0cd0*/  DADD R16, R20, R16 ;  /* 0x0000000014107229 */ /* 0x004fe20000000010 */
[C---:B------:R-:W-:Y:S01]  /*0ce0*/  IADD3 R21, PT, PT, R29.reuse, 0x6, RZ ;  /* 0x000000061d157810 */ /* 0x040fe20007ffe0ff */
[----:B------:R-:W-:-:S04]  /*0cf0*/  VIADD R29, R29, 0x7 ;  /* 0x000000071d1d7836 */ /* 0x000fc80000000000 */
[----:B------:R-:W-:-:S04]  /*0d00*/  IMAD.WIDE.U32 R20, R21, 0x8, R12 ;  /* 0x0000000815147825 */ /* 0x000fc800078e000c */
[----:B------:R-:W-:Y:S02]  /*0d10*/  IMAD.WIDE.U32 R12, R29, 0x8, R12 ;  /* 0x000000081d0c7825 */ /* 0x000fe400078e000c */
[----:B------:R-:W2:Y:S04]  /*0d20*/  LDG.E.64 R20, desc[UR12][R20.64] ;  /* 0x0000000c14147981 */ /* 0x000ea8000c1e1b00 */
[----:B------:R-:W5:Y:S01]  /*0d30*/  LDG.E.64 R12, desc[UR12][R12.64] ;  /* 0x0000000c0c0c7981 */ /* 0x000f62000c1e1b00 */
[----:B---3--:R-:W-:-:S08]  /*0d40*/  DADD R16, R16, R14 ;  /* 0x0000000010107229 */ /* 0x008fd0000000000e */
[----:B----4-:R-:W-:Y:S01]  /*0d50*/  DADD R16, R16, R18 ;  /* 0x0000000010107229 */ /* 0x010fe20000000012 */
[----:B------:R-:W-:-:S07]  /*0d60*/  IADD3 R11, PT, PT, R11, 0x8, RZ ;  /* 0x000000080b0b7810 */ /* 0x000fce0007ffe0ff */
[----:B--2---:R-:W-:-:S08]  /*0d70*/  DADD R16, R16, R20 ;  /* 0x0000000010107229 */ /* 0x004fd00000000014 */
[----:B-----5:R-:W-:-:S11]  /*0d80*/  DADD R16, R16, R12 ;  /* 0x0000000010107229 */ /* 0x020fd6000000000c */
.L_x_20:
[----:B------:R-:W-:Y:S05]  /*0d90*/  @!P4 BRA `(.L_x_19) ;  /* 0x000000000094c947 */ /* 0x000fea0003800000 */
[----:B------:R-:W-:Y:S01]  /*0da0*/  ISETP.NE.AND P4, PT, R6, RZ, PT ;  /* 0x000000ff0600720c */ /* 0x000fe20003f85270 */
[----:B------:R-:W-:-:S12]  /*0db0*/  @!P1 BRA `(.L_x_21) ;  /* 0x0000000000489947 */ /* 0x000fd80003800000 */
[----:B------:R-:W0:Y:S01]  /*0dc0*/  LDC.64 R12, c[0x0][0x380] ;  /* 0x0000e000ff0c7b82 */ /* 0x000e220000000a00 */
[----:B------:R-:W-:-:S05]  /*0dd0*/  IMAD R22, R27, R10, R11 ;  /* 0x0000000a1b167224 */ /* 0x000fca00078e020b */
[C---:B------:R-:W-:Y:S01]  /*0de0*/  IADD3 R19, PT, PT, R22.reuse, 0x1, RZ ;  /* 0x0000000116137810 */ /* 0x040fe20007ffe0ff */
[C---:B------:R-:W-:Y:S02]  /*0df0*/  VIADD R15, R22.reuse, 0x2 ;  /* 0x00000002160f7836 */ /* 0x040fe40000000000 */
[----:B0-----:R-:W-:-:S05]  /*0e00*/  IMAD.WIDE.U32 R28, R22, 0x8, R12 ;  /* 0x00000008161c7825 */ /* 0x001fca00078e000c */
[----:B------:R-:W2:Y:S01]  /*0e10*/  LDG.E.64 R20, desc[UR12][R28.64] ;  /* 0x0000000c1c147981 */ /* 0x000ea2000c1e1b00 */
[----:B------:R-:W-:Y:S01]  /*0e20*/  IMAD.WIDE.U32 R18, R19, 0x8, R12 ;  /* 0x0000000813127825 */ /* 0x000fe200078e000c */
[----:B------:R-:W-:-:S03]  /*0e30*/  IADD3 R22, PT, PT, R22, 0x3, RZ ;  /* 0x0000000316167810 */ /* 0x000fc60007ffe0ff */
[--C-:B------:R-:W-:Y:S02]  /*0e40*/  IMAD.WIDE.U32 R14, R15, 0x8, R12.reuse ;  /* 0x000000080f0e7825 */ /* 0x100fe400078e000c */
[----:B------:R-:W3:Y:S02]  /*0e50*/  LDG.E.64 R18, desc[UR12][R18.64] ;  /* 0x0000000c12127981 */ /* 0x000ee4000c1e1b00 */
[----:B------:R-:W-:Y:S02]  /*0e60*/  IMAD.WIDE.U32 R12, R22, 0x8, R12 ;  /* 0x00000008160c7825 */ /* 0x000fe400078e000c */
[----:B------:R-:W4:Y:S04]  /*0e70*/  LDG.E.64 R14, desc[UR12][R14.64] ;  /* 0x0000000c0e0e7981 */ /* 0x000f28000c1e1b00 */
[----:B------:R-:W5:Y:S01]  /*0e80*/  LDG.E.64 R12, desc[UR12][R12.64] ;  /* 0x0000000c0c0c7981 */ /* 0x000f62000c1e1b00 */
[----:B------:R-:W-:Y:S01]  /*0e90*/  IADD3 R11, PT, PT, R11, 0x4, RZ ;  /* 0x000000040b0b7810 */ /* 0x000fe20007ffe0ff */
[----:B--2---:R-:W-:-:S08]  /*0ea0*/  DADD R20, R16, R20 ;  /* 0x0000000010147229 */ /* 0x004fd00000000014 */
[----:B---3--:R-:W-:-:S08]  /*0eb0*/  DADD R20, R20, R18 ;  /* 0x0000000014147229 */ /* 0x008fd00000000012 */
[----:B----4-:R-:W-:-:S08]  /*0ec0*/  DADD R20, R20, R14 ;  /* 0x0000000014147229 */ /* 0x010fd0000000000e */
[----:B-----5:R-:W-:-:S11]  /*0ed0*/  DADD R16, R20, R12 ;  /* 0x0000000014107229 */ /* 0x020fd6000000000c */
.L_x_21:
[----:B------:R-:W-:Y:S05]  /*0ee0*/  @!P4 BRA `(.L_x_19) ;  /* 0x000000000040c947 */ /* 0x000fea0003800000 */
[----:B------:R-:W0:Y:S01]  /*0ef0*/  LDC.64 R12, c[0x0][0x380] ;  /* 0x0000e000ff0c7b82 */ /* 0x000e220000000a00 */
[----:B------:R-:W-:-:S04]  /*0f00*/  IMAD R15, R27, R10, R11 ;  /* 0x0000000a1b0f7224 */ /* 0x000fc800078e020b */
[----:B0-----:R-:W-:-:S06]  /*0f10*/  IMAD.WIDE.U32 R10, R15, 0x8, R12 ;  /* 0x000000080f0a7825 */ /* 0x001fcc00078e000c */
[----:B------:R-:W2:Y:S01]  /*0f20*/  LDG.E.64 R10, desc[UR12][R10.64] ;  /* 0x0000000c0a0a7981 */ /* 0x000ea2000c1e1b00 */
[----:B------:R-:W-:Y:S01]  /*0f30*/  ISETP.NE.AND P4, PT, R6, 0x1, PT ;  /* 0x000000010600780c */ /* 0x000fe20003f85270 */
[----:B--2---:R-:W-:-:S12]  /*0f40*/  DADD R16, R16, R10 ;  /* 0x0000000010107229 */ /* 0x004fd8000000000a */
[----:B------:R-:W-:Y:S05]  /*0f50*/  @!P4 BRA `(.L_x_19) ;  /* 0x000000000024c947 */ /* 0x000fea0003800000 */
[----:B------:R-:W-:Y:S01]  /*0f60*/  ISETP.NE.AND P4, PT, R6, 0x2, PT ;  /* 0x000000020600780c */ /* 0x000fe20003f85270 */
[----:B------:R-:W-:-:S04]  /*0f70*/  VIADD R11, R15, 0x1 ;  /* 0x000000010f0b7836 */ /* 0x000fc80000000000 */
[----:B------:R-:W-:-:S06]  /*0f80*/  IMAD.WIDE.U32 R10, R11, 0x8, R12 ;  /* 0x000000080b0a7825 */ /* 0x000fcc00078e000c */
[----:B------:R-:W2:Y:S02]  /*0f90*/  LDG.E.64 R10, desc[UR12][R10.64] ;  /* 0x0000000c0a0a7981 */ /* 0x000ea4000c1e1b00 */
[----:B------:R-:W-:-:S05]  /*0fa0*/  @P4 IADD3 R15, PT, PT, R15, 0x2, RZ ;  /* 0x000000020f0f4810 */ /* 0x000fca0007ffe0ff */
[----:B------:R-:W-:-:S06]  /*0fb0*/  @P4 IMAD.WIDE.U32 R12, R15, 0x8, R12 ;  /* 0x000000080f0c4825 */ /* 0x000fcc00078e000c */
[----:B------:R-:W3:Y:S01]  /*0fc0*/  @P4 LDG.E.64 R12, desc[UR12][R12.64] ;  /* 0x0000000c0c0c4981 */ /* 0x000ee2000c1e1b00 */
[----:B--2---:R-:W-:-:S08]  /*0fd0*/  DADD R16, R16, R10 ;  /* 0x0000000010107229 */ /* 0x004fd0000000000a */
[----:B---3--:R-:W-:-:S11]  /*0fe0*/  @P4 DADD R16, R16, R12 ;  /* 0x0000000010104229 */ /* 0x008fd6000000000c */
.L_x_19:
[----:B------:R-:W-:Y:S05]  /*0ff0*/  @P3 BRA `(.L_x_22) ;  /* 0xfffffff400943947 */ /* 0x000fea000383ffff */
[----:B------:R-:W-:Y:S05]  /*1000*/  @P2 BRA `(.L_x_23) ;  /* 0xfffffff400742947 */ /* 0x000fea000383ffff */
[----:B------:R-:W0:Y:S01]  /*1010*/  LDC.64 R10, c[0x0][0x388] ;  /* 0x0000e200ff0a7b82 */ /* 0x000e220000000a00 */
[----:B------:R-:W-:Y:S01]  /*1020*/  IMAD R13, R2, UR7, R9 ;  /* 0x00000007020d7c24 */ /* 0x000fe2000f8e0209 */
[----:B------:R-:W-:-:S04]  /*1030*/  IADD3 R9, PT, PT, R9, UR5, RZ ;  /* 0x0000000509097c10 */ /* 0x000fc8000fffe0ff */
[----:B------:R-:W-:Y:S01]  /*1040*/  ISETP.GE.U32.AND P2, PT, R9, UR7, PT ;  /* 0x0000000709007c0c */ /* 0x000fe2000bf46070 */
[----:B0-----:R-:W-:-:S05]  /*1050*/  IMAD.WIDE.U32 R10, R13, 0x8, R10 ;  /* 0x000000080d0a7825 */ /* 0x001fca00078e000a */
[----:B------:R0:W-:Y:S07]  /*1060*/  STG.E.64 desc[UR12][R10.64], R16 ;  /* 0x000000100a007986 */ /* 0x0001ee000c101b0c */
[----:B------:R-:W-:Y:S05]  /*1070*/  @!P2 BRA `(.L_x_24) ;  /* 0xfffffff40050a947 */ /* 0x000fea000383ffff */
.L_x_16:
[----:B------:R-:W-:Y:S05]  /*1080*/  BSYNC.RECONVERGENT B0 ;  /* 0x0000000000007941 */ /* 0x000fea0003800200 */
.L_x_15:
[----:B------:R-:W1:Y:S01]  /*1090*/  LDCU UR6, c[0x0][0x364] ;  /* 0x00006c80ff0677ac */ /* 0x000e620008000800 */
[----:B------:R-:W1:Y:S02]  /*10a0*/  LDC R9, c[0x0][0x374] ;  /* 0x0000dd00ff097b82 */ /* 0x000e640000000800 */
[----:B-1----:R-:W-:-:S05]  /*10b0*/  IMAD R2, R9, UR6, R2 ;  /* 0x0000000609027c24 */ /* 0x002fca000f8e0202 */
[----:B------:R-:W-:-:S13]  /*10c0*/  ISETP.GE.U32.AND P2, PT, R2, UR4, PT ;  /* 0x0000000402007c0c */ /* 0x000fda000bf46070 */
[----:B------:R-:W-:Y:S05]  /*10d0*/  @!P2 BRA `(.L_x_25) ;  /* 0xfffffff40028a947 */ /* 0x000fea000383ffff */
[----:B------:R-:W-:Y:S05]  /*10e0*/  EXIT ;  /* 0x000000000000794d */ /* 0x000fea0003800000 */
.L_x_26:
[----:B------:R-:W-:-:S00]  /*10f0*/  BRA `(.L_x_26) ;  /* 0xfffffffc00fc7947 */ /* 0x000fc0000383ffff */
[----:B------:R-:W-:-:S00]  /*1100*/  NOP ;  /* 0x0000000000007918 */ /* 0x000fc00000000000 */
[----:B------:R-:W-:-:S00]  /*1110*/  NOP ;  /* 0x0000000000007918 */ /* 0x000fc00000000000 */
[----:B------:R-:W-:-:S00]  /*1120*/  NOP ;  /* 0x0000000000007918 */ /* 0x000fc00000000000 */
[----:B------:R-:W-:-:S00]  /*1130*/  NOP ;  /* 0x0000000000007918 */ /* 0x000fc00000000000 */
[----:B------:R-:W-:-:S00]  /*1140*/  NOP ;  /* 0x0000000000007918 */ /* 0x000fc00000000000 */
[----:B------:R-:W-:-:S00]  /*1150*/  NOP ;  /* 0x0000000000007918 */ /* 0x000fc00000000000 */
[----:B------:R-:W-:-:S00]  /*1160*/  NOP ;  /* 0x0000000000007918 */ /* 0x000fc00000000000 */
[----:B------:R-:W-:-:S00]  /*1170*/  NOP ;  /* 0x0000000000007918 */ /* 0x000fc00000000000 */
.L_x_27:


//--------------------- .nv.shared.reserved.0     --------------------------
	.section	.nv.shared.reserved.0,"aw",@nobits
	.weak		__nv_reservedSMEM_offset_0_alias
	.size		__nv_reservedSMEM_offset_0_alias, 0, 64
	.other		__nv_reservedSMEM_offset_0_alias,@"STO_CUDA_RESERVED_SHARED STV_DEFAULT"
__nv_reservedSMEM_offset_0_alias:
	.zero		0
	.zero		64


//--------------------- .nv.constant0._Z21PatchedSumImageKernelPdS_jjjjj --------------------------
	.section	.nv.constant0._Z21PatchedSumImageKernelPdS_jjjjj,"a",@progbits
	.sectionflags	@""
	.align	4
.nv.constant0._Z21PatchedSumImageKernelPdS_jjjjj:
	.zero		932


//--------------------- SYMBOLS --------------------------

	.type		.nv.reservedSmem.offset0,@object
	.size		.nv.reservedSmem.offset0,0x4
